//
// Generated by NVIDIA NVVM Compiler
//
// Compiler Build ID: CL-36424714
// Cuda compilation tools, release 13.0, V13.0.88
// Based on NVVM 20.0.0
//

.version 9.0
.target sm_100
.address_size 64

	// .globl	_Z10deconvolvePSt7complexIfES1_S1_

.visible .entry _Z10deconvolvePSt7complexIfES1_S1_(
	.param .u64 .ptr .align 1 _Z10deconvolvePSt7complexIfES1_S1__param_0,
	.param .u64 .ptr .align 1 _Z10deconvolvePSt7complexIfES1_S1__param_1,
	.param .u64 .ptr .align 1 _Z10deconvolvePSt7complexIfES1_S1__param_2
)
{


	ret;

}


// ===== COMPILED SASS (sm_100) =====

	.target	sm_100

	.elftype	@"ET_EXEC"


//--------------------- .note.nv.tkinfo           --------------------------
	.section	.note.nv.tkinfo,"",@"SHT_NOTE"
	.sectionflags	@"SHF_NOTE_NV_TKINFO"
	.tkinfo
        /*0018*/ 	.word	0x00000002
        /*0030*/ 	.string	""
        /*0030*/ 	.string	"ptxas"
        /*0030*/ 	.string	"Cuda compilation tools, release 13.0, V13.0.88"
        /*0030*/ 	.string	"Build cuda_13.0.r13.0/compiler.36424714_0"
        /*0030*/ 	.string	"-arch sm_100 -m 64 "



//--------------------- .note.nv.cuinfo           --------------------------
	.section	.note.nv.cuinfo,"",@"SHT_NOTE"
	.sectionflags	@"SHF_NOTE_NV_CUINFO"
        /*0018*/ 	.short	0x0002
        /*001a*/ 	.short	0x0064
        /*001c*/ 	.short	0x0082
	.zero		2


//--------------------- .nv.info                  --------------------------
	.section	.nv.info,"",@"SHT_CUDA_INFO"
	.align	4


	//----- nvinfo : EIATTR_REGCOUNT
	.align		4
        /*0000*/ 	.byte	0x04, 0x2f
        /*0002*/ 	.short	(.L_1 - .L_0)
	.align		4
.L_0:
        /*0004*/ 	.word	index@(_Z10deconvolvePSt7complexIfES1_S1_)
        /*0008*/ 	.word	0x00000004


	//----- nvinfo : EIATTR_FRAME_SIZE
	.align		4
.L_1:
        /*000c*/ 	.byte	0x04, 0x11
        /*000e*/ 	.short	(.L_3 - .L_2)
	.align		4
.L_2:
        /*0010*/ 	.word	index@(_Z10deconvolvePSt7complexIfES1_S1_)
        /*0014*/ 	.word	0x00000000


	//----- nvinfo : EIATTR_MIN_STACK_SIZE
	.align		4
.L_3:
        /*0018*/ 	.byte	0x04, 0x12
        /*001a*/ 	.short	(.L_5 - .L_4)
	.align		4
.L_4:
        /*001c*/ 	.word	index@(_Z10deconvolvePSt7complexIfES1_S1_)
        /*0020*/ 	.word	0x00000000
.L_5:


//--------------------- .nv.compat                --------------------------
	.section	.nv.compat,"",@"SHT_CUDA_COMPAT_INFO"
	.align	4
        /*0000*/ 	.byte	0x02, 0x09, 0x00, 0x00, 0x02, 0x02, 0x01, 0x00, 0x02, 0x05, 0x05, 0x00, 0x03, 0x07, 0x01, 0x01
        /*0010*/ 	.byte	0x02, 0x03, 0x00, 0x00, 0x02, 0x06, 0x01, 0x00, 0x04, 0x0b, 0x08, 0x00, 0x09, 0x00, 0x00, 0x00
        /*0020*/ 	.byte	0x00, 0x00, 0x00, 0x00


//--------------------- .nv.info._Z10deconvolvePSt7complexIfES1_S1_ --------------------------
	.section	.nv.info._Z10deconvolvePSt7complexIfES1_S1_,"",@"SHT_CUDA_INFO"
	.sectionflags	@""
	.align	4


	//----- nvinfo : EIATTR_CUDA_API_VERSION
	.align		4
        /*0000*/ 	.byte	0x04, 0x37
        /*0002*/ 	.short	(.L_7 - .L_6)
.L_6:
        /*0004*/ 	.word	0x00000082


	//----- nvinfo : EIATTR_KPARAM_INFO
	.align		4
.L_7:
        /*0008*/ 	.byte	0x04, 0x17
        /*000a*/ 	.short	(.L_9 - .L_8)
.L_8:
        /*000c*/ 	.word	0x00000000
        /*0010*/ 	.short	0x0002
        /*0012*/ 	.short	0x0010
        /*0014*/ 	.byte	0x00, 0xf5, 0x21, 0x00


	//----- nvinfo : EIATTR_KPARAM_INFO
	.align		4
.L_9:
        /*0018*/ 	.byte	0x04, 0x17
        /*001a*/ 	.short	(.L_11 - .L_10)
.L_10:
        /*001c*/ 	.word	0x00000000
        /*0020*/ 	.short	0x0001
        /*0022*/ 	.short	0x0008
        /*0024*/ 	.byte	0x00, 0xf5, 0x21, 0x00


	//----- nvinfo : EIATTR_KPARAM_INFO
	.align		4
.L_11:
        /*0028*/ 	.byte	0x04, 0x17
        /*002a*/ 	.short	(.L_13 - .L_12)
.L_12:
        /*002c*/ 	.word	0x00000000
        /*0030*/ 	.short	0x0000
        /*0032*/ 	.short	0x0000
        /*0034*/ 	.byte	0x00, 0xf5, 0x21, 0x00


	//----- nvinfo : EIATTR_SPARSE_MMA_MASK
	.align		4
.L_13:
        /*0038*/ 	.byte	0x03, 0x50
        /*003a*/ 	.short	0x0000


	//----- nvinfo : EIATTR_MAXREG_COUNT
	.align		4
        /*003c*/ 	.byte	0x03, 0x1b
        /*003e*/ 	.short	0x00ff


	//----- nvinfo : EIATTR_MERCURY_ISA_VERSION
	.align		4
        /*0040*/ 	.byte	0x03, 0x5f
        /*0042*/ 	.short	0x0101


	//----- nvinfo : EIATTR_VRC_CTA_INIT_COUNT
	.align		4
        /*0044*/ 	.byte	0x02, 0x4a
	.zero		1
	.zero		1


	//----- nvinfo : EIATTR_EXIT_INSTR_OFFSETS
	.align		4
        /*0048*/ 	.byte	0x04, 0x1c
        /*004a*/ 	.short	(.L_15 - .L_14)


	//   ....[0]....
.L_14:
        /*004c*/ 	.word	0x00000010


	//----- nvinfo : EIATTR_CBANK_PARAM_SIZE
	.align		4
.L_15:
        /*0050*/ 	.byte	0x03, 0x19
        /*0052*/ 	.short	0x0018


	//----- nvinfo : EIATTR_PARAM_CBANK
	.align		4
        /*0054*/ 	.byte	0x04, 0x0a
        /*0056*/ 	.short	(.L_17 - .L_16)
	.align		4
.L_16:
        /*0058*/ 	.word	index@(.nv.constant0._Z10deconvolvePSt7complexIfES1_S1_)
        /*005c*/ 	.short	0x0380
        /*005e*/ 	.short	0x0018


	//----- nvinfo : EIATTR_SW_WAR
	.align		4
.L_17:
        /*0060*/ 	.byte	0x04, 0x36
        /*0062*/ 	.short	(.L_19 - .L_18)
.L_18:
        /*0064*/ 	.word	0x00000008
.L_19:


//--------------------- .nv.callgraph             --------------------------
	.section	.nv.callgraph,"",@"SHT_CUDA_CALLGRAPH"
	.align	4
	.sectionentsize	8
	.align		4
        /*0000*/ 	.word	0x00000000
	.align		4
        /*0004*/ 	.word	0xffffffff
	.align		4
        /*0008*/ 	.word	0x00000000
	.align		4
        /*000c*/ 	.word	0xfffffffe
	.align		4
        /*0010*/ 	.word	0x00000000
	.align		4
        /*0014*/ 	.word	0xfffffffd
	.align		4
        /*0018*/ 	.word	0x00000000
	.align		4
        /*001c*/ 	.word	0xfffffffc


//--------------------- .text._Z10deconvolvePSt7complexIfES1_S1_ --------------------------
	.section	.text._Z10deconvolvePSt7complexIfES1_S1_,"ax",@progbits
	.align	128
        .global         _Z10deconvolvePSt7complexIfES1_S1_
        .type           _Z10deconvolvePSt7complexIfES1_S1_,@function
        .size           _Z10deconvolvePSt7complexIfES1_S1_,(.L_x_1 - _Z10deconvolvePSt7complexIfES1_S1_)
        .other          _Z10deconvolvePSt7complexIfES1_S1_,@"STO_CUDA_ENTRY STV_DEFAULT"
_Z10deconvolvePSt7complexIfES1_S1_:
.text._Z10deconvolvePSt7complexIfES1_S1_:
[----:B------:R-:W-:Y:S01]  /*0000*/  LDC R1, c[0x0][0x37c] ;  /* 0x0000df00ff017b82 */ /* 0x000fe20000000800 */
[----:B------:R-:W-:Y:S05]  /*0010*/  EXIT ;  /* 0x000000000000794d */ /* 0x000fea0003800000 */
.L_x_0:
[----:B------:R-:W-:-:S00]  /*0020*/  BRA `(.L_x_0) ;  /* 0xfffffffc00fc7947 */ /* 0x000fc0000383ffff */
[----:B------:R-:W-:-:S00]  /*0030*/  NOP ;  /* 0x0000000000007918 */ /* 0x000fc00000000000 */
        /* <DEDUP_REMOVED lines=12> */
.L_x_1:


//--------------------- .nv.shared.reserved.0     --------------------------
	.section	.nv.shared.reserved.0,"aw",@nobits
	.weak		__nv_reservedSMEM_offset_0_alias
	.size		__nv_reservedSMEM_offset_0_alias, 0, 64
	.other		__nv_reservedSMEM_offset_0_alias,@"STO_CUDA_RESERVED_SHARED STV_DEFAULT"
__nv_reservedSMEM_offset_0_alias:
	.zero		0
	.zero		64


//--------------------- .nv.constant0._Z10deconvolvePSt7complexIfES1_S1_ --------------------------
	.section	.nv.constant0._Z10deconvolvePSt7complexIfES1_S1_,"a",@progbits
	.sectionflags	@""
	.align	4
.nv.constant0._Z10deconvolvePSt7complexIfES1_S1_:
	.zero		920


//--------------------- SYMBOLS --------------------------

	.type		.nv.reservedSmem.offset0,@object
	.size		.nv.reservedSmem.offset0,0x4
